//
// Generated by NVIDIA NVVM Compiler
//
// Compiler Build ID: CL-36424714
// Cuda compilation tools, release 13.0, V13.0.88
// Based on NVVM 20.0.0
//

.version 9.0
.target sm_100
.address_size 64

	// .globl	_Z14add_arrays_gpuPfS_S_i
.extern .shared .align 16 .b8 sdata[];

.visible .entry _Z14add_arrays_gpuPfS_S_i(
	.param .u64 .ptr .align 1 _Z14add_arrays_gpuPfS_S_i_param_0,
	.param .u64 .ptr .align 1 _Z14add_arrays_gpuPfS_S_i_param_1,
	.param .u64 .ptr .align 1 _Z14add_arrays_gpuPfS_S_i_param_2,
	.param .u32 _Z14add_arrays_gpuPfS_S_i_param_3
)
{
	.reg .pred 	%p<2>;
	.reg .b32 	%r<6>;
	.reg .b32 	%f<4>;
	.reg .b64 	%rd<11>;

	ld.param.u64 	%rd1, [_Z14add_arrays_gpuPfS_S_i_param_0];
	ld.param.u64 	%rd2, [_Z14add_arrays_gpuPfS_S_i_param_1];
	ld.param.u64 	%rd3, [_Z14add_arrays_gpuPfS_S_i_param_2];
	ld.param.u32 	%r2, [_Z14add_arrays_gpuPfS_S_i_param_3];
	mov.u32 	%r3, %ctaid.x;
	mov.u32 	%r4, %ntid.x;
	mov.u32 	%r5, %tid.x;
	mad.lo.s32 	%r1, %r3, %r4, %r5;
	setp.ge.s32 	%p1, %r1, %r2;
	@%p1 bra 	$L__BB0_2;
	cvta.to.global.u64 	%rd4, %rd1;
	cvta.to.global.u64 	%rd5, %rd2;
	cvta.to.global.u64 	%rd6, %rd3;
	mul.wide.s32 	%rd7, %r1, 4;
	add.s64 	%rd8, %rd4, %rd7;
	ld.global.f32 	%f1, [%rd8];
	add.s64 	%rd9, %rd5, %rd7;
	ld.global.f32 	%f2, [%rd9];
	add.f32 	%f3, %f1, %f2;
	add.s64 	%rd10, %rd6, %rd7;
	st.global.f32 	[%rd10], %f3;
$L__BB0_2:
	ret;

}
	// .globl	_Z9reduceMinPfS_i
.visible .entry _Z9reduceMinPfS_i(
	.param .u64 .ptr .align 1 _Z9reduceMinPfS_i_param_0,
	.param .u64 .ptr .align 1 _Z9reduceMinPfS_i_param_1,
	.param .u32 _Z9reduceMinPfS_i_param_2
)
{
	.reg .pred 	%p<7>;
	.reg .b32 	%r<18>;
	.reg .b32 	%f<6>;
	.reg .b64 	%rd<9>;

	ld.param.u64 	%rd1, [_Z9reduceMinPfS_i_param_0];
	ld.param.u64 	%rd2, [_Z9reduceMinPfS_i_param_1];
	ld.param.u32 	%r9, [_Z9reduceMinPfS_i_param_2];
	mov.u32 	%r1, %tid.x;
	mov.u32 	%r2, %ctaid.x;
	mov.u32 	%r17, %ntid.x;
	mad.lo.s32 	%r4, %r2, %r17, %r1;
	setp.ge.s32 	%p1, %r4, %r9;
	mov.f32 	%f5, 0f4CBEBC20;
	@%p1 bra 	$L__BB1_2;
	cvta.to.global.u64 	%rd3, %rd1;
	mul.wide.s32 	%rd4, %r4, 4;
	add.s64 	%rd5, %rd3, %rd4;
	ld.global.f32 	%f5, [%rd5];
$L__BB1_2:
	cvt.rzi.s32.f32 	%r10, %f5;
	shl.b32 	%r11, %r1, 2;
	mov.u32 	%r12, sdata;
	add.s32 	%r5, %r12, %r11;
	st.shared.u32 	[%r5], %r10;
	bar.sync 	0;
	setp.lt.u32 	%p2, %r17, 2;
	@%p2 bra 	$L__BB1_7;
$L__BB1_3:
	mov.u32 	%r6, %r17;
	shr.u32 	%r17, %r6, 1;
	setp.ge.u32 	%p3, %r1, %r17;
	@%p3 bra 	$L__BB1_6;
	ld.shared.u32 	%r13, [%r5];
	shl.b32 	%r14, %r17, 2;
	add.s32 	%r15, %r5, %r14;
	ld.shared.u32 	%r8, [%r15];
	setp.le.s32 	%p4, %r13, %r8;
	@%p4 bra 	$L__BB1_6;
	st.shared.u32 	[%r5], %r8;
$L__BB1_6:
	bar.sync 	0;
	setp.gt.u32 	%p5, %r6, 3;
	@%p5 bra 	$L__BB1_3;
$L__BB1_7:
	setp.ne.s32 	%p6, %r1, 0;
	@%p6 bra 	$L__BB1_9;
	ld.shared.u32 	%r16, [sdata];
	cvt.rn.f32.s32 	%f4, %r16;
	cvta.to.global.u64 	%rd6, %rd2;
	mul.wide.u32 	%rd7, %r2, 4;
	add.s64 	%rd8, %rd6, %rd7;
	st.global.f32 	[%rd8], %f4;
$L__BB1_9:
	ret;

}


// ===== COMPILED SASS (sm_100) =====

	.target	sm_100

	.elftype	@"ET_EXEC"


//--------------------- .note.nv.tkinfo           --------------------------
	.section	.note.nv.tkinfo,"",@"SHT_NOTE"
	.sectionflags	@"SHF_NOTE_NV_TKINFO"
	.tkinfo
        /*0018*/ 	.word	0x00000002
        /*0030*/ 	.string	""
        /*0030*/ 	.string	"ptxas"
        /*0030*/ 	.string	"Cuda compilation tools, release 13.0, V13.0.88"
        /*0030*/ 	.string	"Build cuda_13.0.r13.0/compiler.36424714_0"
        /*0030*/ 	.string	"-arch sm_100 -m 64 "



//--------------------- .note.nv.cuinfo           --------------------------
	.section	.note.nv.cuinfo,"",@"SHT_NOTE"
	.sectionflags	@"SHF_NOTE_NV_CUINFO"
        /*0018*/ 	.short	0x0002
        /*001a*/ 	.short	0x0064
        /*001c*/ 	.short	0x0082
	.zero		2


//--------------------- .nv.info                  --------------------------
	.section	.nv.info,"",@"SHT_CUDA_INFO"
	.align	4


	//----- nvinfo : EIATTR_REGCOUNT
	.align		4
        /*0000*/ 	.byte	0x04, 0x2f
        /*0002*/ 	.short	(.L_1 - .L_0)
	.align		4
.L_0:
        /*0004*/ 	.word	index@(_Z14add_arrays_gpuPfS_S_i)
        /*0008*/ 	.word	0x0000000c


	//----- nvinfo : EIATTR_FRAME_SIZE
	.align		4
.L_1:
        /*000c*/ 	.byte	0x04, 0x11
        /*000e*/ 	.short	(.L_3 - .L_2)
	.align		4
.L_2:
        /*0010*/ 	.word	index@(_Z14add_arrays_gpuPfS_S_i)
        /*0014*/ 	.word	0x00000000


	//----- nvinfo : EIATTR_REGCOUNT
	.align		4
.L_3:
        /*0018*/ 	.byte	0x04, 0x2f
        /*001a*/ 	.short	(.L_5 - .L_4)
	.align		4
.L_4:
        /*001c*/ 	.word	index@(_Z9reduceMinPfS_i)
        /*0020*/ 	.word	0x0000000a


	//----- nvinfo : EIATTR_FRAME_SIZE
	.align		4
.L_5:
        /*0024*/ 	.byte	0x04, 0x11
        /*0026*/ 	.short	(.L_7 - .L_6)
	.align		4
.L_6:
        /*0028*/ 	.word	index@(_Z9reduceMinPfS_i)
        /*002c*/ 	.word	0x00000000


	//----- nvinfo : EIATTR_MIN_STACK_SIZE
	.align		4
.L_7:
        /*0030*/ 	.byte	0x04, 0x12
        /*0032*/ 	.short	(.L_9 - .L_8)
	.align		4
.L_8:
        /*0034*/ 	.word	index@(_Z9reduceMinPfS_i)
        /*0038*/ 	.word	0x00000000


	//----- nvinfo : EIATTR_MIN_STACK_SIZE
	.align		4
.L_9:
        /*003c*/ 	.byte	0x04, 0x12
        /*003e*/ 	.short	(.L_11 - .L_10)
	.align		4
.L_10:
        /*0040*/ 	.word	index@(_Z14add_arrays_gpuPfS_S_i)
        /*0044*/ 	.word	0x00000000
.L_11:


//--------------------- .nv.compat                --------------------------
	.section	.nv.compat,"",@"SHT_CUDA_COMPAT_INFO"
	.align	4
        /*0000*/ 	.byte	0x02, 0x09, 0x00, 0x00, 0x02, 0x02, 0x01, 0x00, 0x02, 0x05, 0x05, 0x00, 0x03, 0x07, 0x01, 0x01
        /*0010*/ 	.byte	0x02, 0x03, 0x00, 0x00, 0x02, 0x06, 0x01, 0x00, 0x04, 0x0b, 0x08, 0x00, 0x09, 0x00, 0x00, 0x00
        /*0020*/ 	.byte	0x00, 0x00, 0x00, 0x00


//--------------------- .nv.info._Z9reduceMinPfS_i --------------------------
	.section	.nv.info._Z9reduceMinPfS_i,"",@"SHT_CUDA_INFO"
	.sectionflags	@""
	.align	4


	//----- nvinfo : EIATTR_CUDA_API_VERSION
	.align		4
        /*0000*/ 	.byte	0x04, 0x37
        /*0002*/ 	.short	(.L_13 - .L_12)
.L_12:
        /*0004*/ 	.word	0x00000082


	//----- nvinfo : EIATTR_KPARAM_INFO
	.align		4
.L_13:
        /*0008*/ 	.byte	0x04, 0x17
        /*000a*/ 	.short	(.L_15 - .L_14)
.L_14:
        /*000c*/ 	.word	0x00000000
        /*0010*/ 	.short	0x0002
        /*0012*/ 	.short	0x0010
        /*0014*/ 	.byte	0x00, 0xf0, 0x11, 0x00


	//----- nvinfo : EIATTR_KPARAM_INFO
	.align		4
.L_15:
        /*0018*/ 	.byte	0x04, 0x17
        /*001a*/ 	.short	(.L_17 - .L_16)
.L_16:
        /*001c*/ 	.word	0x00000000
        /*0020*/ 	.short	0x0001
        /*0022*/ 	.short	0x0008
        /*0024*/ 	.byte	0x00, 0xf5, 0x21, 0x00


	//----- nvinfo : EIATTR_KPARAM_INFO
	.align		4
.L_17:
        /*0028*/ 	.byte	0x04, 0x17
        /*002a*/ 	.short	(.L_19 - .L_18)
.L_18:
        /*002c*/ 	.word	0x00000000
        /*0030*/ 	.short	0x0000
        /*0032*/ 	.short	0x0000
        /*0034*/ 	.byte	0x00, 0xf5, 0x21, 0x00


	//----- nvinfo : EIATTR_SPARSE_MMA_MASK
	.align		4
.L_19:
        /*0038*/ 	.byte	0x03, 0x50
        /*003a*/ 	.short	0x0000


	//----- nvinfo : EIATTR_MAXREG_COUNT
	.align		4
        /*003c*/ 	.byte	0x03, 0x1b
        /*003e*/ 	.short	0x00ff


	//----- nvinfo : EIATTR_NUM_BARRIERS
	.align		4
        /*0040*/ 	.byte	0x02, 0x4c
        /*0042*/ 	.byte	0x01
	.zero		1


	//----- nvinfo : EIATTR_MERCURY_ISA_VERSION
	.align		4
        /*0044*/ 	.byte	0x03, 0x5f
        /*0046*/ 	.short	0x0101


	//----- nvinfo : EIATTR_VRC_CTA_INIT_COUNT
	.align		4
        /*0048*/ 	.byte	0x02, 0x4a
	.zero		1
	.zero		1


	//----- nvinfo : EIATTR_EXIT_INSTR_OFFSETS
	.align		4
        /*004c*/ 	.byte	0x04, 0x1c
        /*004e*/ 	.short	(.L_21 - .L_20)


	//   ....[0]....
.L_20:
        /*0050*/ 	.word	0x00000250


	//   ....[1]....
        /*0054*/ 	.word	0x000002e0


	//----- nvinfo : EIATTR_CRS_STACK_SIZE
	.align		4
.L_21:
        /*0058*/ 	.byte	0x04, 0x1e
        /*005a*/ 	.short	(.L_23 - .L_22)
.L_22:
        /*005c*/ 	.word	0x00000000


	//----- nvinfo : EIATTR_CBANK_PARAM_SIZE
	.align		4
.L_23:
        /*0060*/ 	.byte	0x03, 0x19
        /*0062*/ 	.short	0x0014


	//----- nvinfo : EIATTR_PARAM_CBANK
	.align		4
        /*0064*/ 	.byte	0x04, 0x0a
        /*0066*/ 	.short	(.L_25 - .L_24)
	.align		4
.L_24:
        /*0068*/ 	.word	index@(.nv.constant0._Z9reduceMinPfS_i)
        /*006c*/ 	.short	0x0380
        /*006e*/ 	.short	0x0014


	//----- nvinfo : EIATTR_SW_WAR
	.align		4
.L_25:
        /*0070*/ 	.byte	0x04, 0x36
        /*0072*/ 	.short	(.L_27 - .L_26)
.L_26:
        /*0074*/ 	.word	0x00000008
.L_27:


//--------------------- .nv.info._Z14add_arrays_gpuPfS_S_i --------------------------
	.section	.nv.info._Z14add_arrays_gpuPfS_S_i,"",@"SHT_CUDA_INFO"
	.sectionflags	@""
	.align	4


	//----- nvinfo : EIATTR_CUDA_API_VERSION
	.align		4
        /*0000*/ 	.byte	0x04, 0x37
        /*0002*/ 	.short	(.L_29 - .L_28)
.L_28:
        /*0004*/ 	.word	0x00000082


	//----- nvinfo : EIATTR_KPARAM_INFO
	.align		4
.L_29:
        /*0008*/ 	.byte	0x04, 0x17
        /*000a*/ 	.short	(.L_31 - .L_30)
.L_30:
        /*000c*/ 	.word	0x00000000
        /*0010*/ 	.short	0x0003
        /*0012*/ 	.short	0x0018
        /*0014*/ 	.byte	0x00, 0xf0, 0x11, 0x00


	//----- nvinfo : EIATTR_KPARAM_INFO
	.align		4
.L_31:
        /*0018*/ 	.byte	0x04, 0x17
        /*001a*/ 	.short	(.L_33 - .L_32)
.L_32:
        /*001c*/ 	.word	0x00000000
        /*0020*/ 	.short	0x0002
        /*0022*/ 	.short	0x0010
        /*0024*/ 	.byte	0x00, 0xf5, 0x21, 0x00


	//----- nvinfo : EIATTR_KPARAM_INFO
	.align		4
.L_33:
        /*0028*/ 	.byte	0x04, 0x17
        /*002a*/ 	.short	(.L_35 - .L_34)
.L_34:
        /*002c*/ 	.word	0x00000000
        /*0030*/ 	.short	0x0001
        /*0032*/ 	.short	0x0008
        /*0034*/ 	.byte	0x00, 0xf5, 0x21, 0x00


	//----- nvinfo : EIATTR_KPARAM_INFO
	.align		4
.L_35:
        /*0038*/ 	.byte	0x04, 0x17
        /*003a*/ 	.short	(.L_37 - .L_36)
.L_36:
        /*003c*/ 	.word	0x00000000
        /*0040*/ 	.short	0x0000
        /*0042*/ 	.short	0x0000
        /*0044*/ 	.byte	0x00, 0xf5, 0x21, 0x00


	//----- nvinfo : EIATTR_SPARSE_MMA_MASK
	.align		4
.L_37:
        /*0048*/ 	.byte	0x03, 0x50
        /*004a*/ 	.short	0x0000


	//----- nvinfo : EIATTR_MAXREG_COUNT
	.align		4
        /*004c*/ 	.byte	0x03, 0x1b
        /*004e*/ 	.short	0x00ff


	//----- nvinfo : EIATTR_MERCURY_ISA_VERSION
	.align		4
        /*0050*/ 	.byte	0x03, 0x5f
        /*0052*/ 	.short	0x0101


	//----- nvinfo : EIATTR_VRC_CTA_INIT_COUNT
	.align		4
        /*0054*/ 	.byte	0x02, 0x4a
	.zero		1
	.zero		1


	//----- nvinfo : EIATTR_EXIT_INSTR_OFFSETS
	.align		4
        /*0058*/ 	.byte	0x04, 0x1c
        /*005a*/ 	.short	(.L_39 - .L_38)


	//   ....[0]....
.L_38:
        /*005c*/ 	.word	0x00000070


	//   ....[1]....
        /*0060*/ 	.word	0x00000130


	//----- nvinfo : EIATTR_CBANK_PARAM_SIZE
	.align		4
.L_39:
        /*0064*/ 	.byte	0x03, 0x19
        /*0066*/ 	.short	0x001c


	//----- nvinfo : EIATTR_PARAM_CBANK
	.align		4
        /*0068*/ 	.byte	0x04, 0x0a
        /*006a*/ 	.short	(.L_41 - .L_40)
	.align		4
.L_40:
        /*006c*/ 	.word	index@(.nv.constant0._Z14add_arrays_gpuPfS_S_i)
        /*0070*/ 	.short	0x0380
        /*0072*/ 	.short	0x001c


	//----- nvinfo : EIATTR_SW_WAR
	.align		4
.L_41:
        /*0074*/ 	.byte	0x04, 0x36
        /*0076*/ 	.short	(.L_43 - .L_42)
.L_42:
        /*0078*/ 	.word	0x00000008
.L_43:


//--------------------- .nv.callgraph             --------------------------
	.section	.nv.callgraph,"",@"SHT_CUDA_CALLGRAPH"
	.align	4
	.sectionentsize	8
	.align		4
        /*0000*/ 	.word	0x00000000
	.align		4
        /*0004*/ 	.word	0xffffffff
	.align		4
        /*0008*/ 	.word	0x00000000
	.align		4
        /*000c*/ 	.word	0xfffffffe
	.align		4
        /*0010*/ 	.word	0x00000000
	.align		4
        /*0014*/ 	.word	0xfffffffd
	.align		4
        /*0018*/ 	.word	0x00000000
	.align		4
        /*001c*/ 	.word	0xfffffffc


//--------------------- .text._Z9reduceMinPfS_i   --------------------------
	.section	.text._Z9reduceMinPfS_i,"ax",@progbits
	.align	128
        .global         _Z9reduceMinPfS_i
        .type           _Z9reduceMinPfS_i,@function
        .size           _Z9reduceMinPfS_i,(.L_x_6 - _Z9reduceMinPfS_i)
        .other          _Z9reduceMinPfS_i,@"STO_CUDA_ENTRY STV_DEFAULT"
_Z9reduceMinPfS_i:
.text._Z9reduceMinPfS_i:
[----:B------:R-:W-:Y:S01]  /*0000*/  LDC R1, c[0x0][0x37c] ;  /* 0x0000df00ff017b82 */ /* 0x000fe20000000800 */
[----:B------:R-:W0:Y:S01]  /*0010*/  S2R R7, SR_TID.X ;  /* 0x0000000000077919 */ /* 0x000e220000002100 */
[----:B------:R-:W0:Y:S01]  /*0020*/  LDCU UR8, c[0x0][0x360] ;  /* 0x00006c00ff0877ac */ /* 0x000e220008000800 */
[----:B------:R-:W-:Y:S01]  /*0030*/  IMAD.MOV.U32 R4, RZ, RZ, 0x4cbebc20 ;  /* 0x4cbebc20ff047424 */ /* 0x000fe200078e00ff */
[----:B------:R-:W0:Y:S01]  /*0040*/  S2R R6, SR_CTAID.X ;  /* 0x0000000000067919 */ /* 0x000e220000002500 */
[----:B------:R-:W1:Y:S01]  /*0050*/  LDCU UR4, c[0x0][0x390] ;  /* 0x00007200ff0477ac */ /* 0x000e620008000800 */
[----:B------:R-:W2:Y:S01]  /*0060*/  LDCU.64 UR6, c[0x0][0x358] ;  /* 0x00006b00ff0677ac */ /* 0x000ea20008000a00 */
[----:B0-----:R-:W-:-:S05]  /*0070*/  IMAD R5, R6, UR8, R7 ;  /* 0x0000000806057c24 */ /* 0x001fca000f8e0207 */
[----:B-1----:R-:W-:-:S13]  /*0080*/  ISETP.GE.AND P0, PT, R5, UR4, PT ;  /* 0x0000000405007c0c */ /* 0x002fda000bf06270 */
[----:B------:R-:W0:Y:S02]  /*0090*/  @!P0 LDC.64 R2, c[0x0][0x380] ;  /* 0x0000e000ff028b82 */ /* 0x000e240000000a00 */
[----:B0-----:R-:W-:-:S05]  /*00a0*/  @!P0 IMAD.WIDE R2, R5, 0x4, R2 ;  /* 0x0000000405028825 */ /* 0x001fca00078e0202 */
[----:B--2---:R-:W2:Y:S01]  /*00b0*/  @!P0 LDG.E R4, desc[UR6][R2.64] ;  /* 0x0000000602048981 */ /* 0x004ea2000c1e1900 */
[----:B------:R-:W0:Y:S01]  /*00c0*/  S2UR UR5, SR_CgaCtaId ;  /* 0x00000000000579c3 */ /* 0x000e220000008800 */
[----:B------:R-:W-:Y:S01]  /*00d0*/  IMAD.U32 R0, RZ, RZ, UR8 ;  /* 0x00000008ff007e24 */ /* 0x000fe2000f8e00ff */
[----:B------:R-:W-:-:S04]  /*00e0*/  UMOV UR4, 0x400 ;  /* 0x0000040000047882 */ /* 0x000fc80000000000 */
[----:B------:R-:W-:Y:S01]  /*00f0*/  ISETP.GE.U32.AND P0, PT, R0, 0x2, PT ;  /* 0x000000020000780c */ /* 0x000fe20003f06070 */
[----:B0-----:R-:W-:-:S06]  /*0100*/  ULEA UR4, UR5, UR4, 0x18 ;  /* 0x0000000405047291 */ /* 0x001fcc000f8ec0ff */
[----:B------:R-:W-:Y:S01]  /*0110*/  LEA R5, R7, UR4, 0x2 ;  /* 0x0000000407057c11 */ /* 0x000fe2000f8e10ff */
[----:B--2---:R-:W0:Y:S04]  /*0120*/  F2I.TRUNC.NTZ R4, R4 ;  /* 0x0000000400047305 */ /* 0x004e28000020f100 */
[----:B0-----:R0:W-:Y:S01]  /*0130*/  STS [R5], R4 ;  /* 0x0000000405007388 */ /* 0x0011e20000000800 */
[----:B------:R-:W-:Y:S06]  /*0140*/  BAR.SYNC.DEFER_BLOCKING 0x0 ;  /* 0x0000000000007b1d */ /* 0x000fec0000010000 */
[----:B------:R-:W-:Y:S05]  /*0150*/  @!P0 BRA `(.L_x_0) ;  /* 0x0000000000388947 */ /* 0x000fea0003800000 */
.L_x_3:
[--C-:B0-----:R-:W-:Y:S01]  /*0160*/  IMAD.MOV.U32 R4, RZ, RZ, R0.reuse ;  /* 0x000000ffff047224 */ /* 0x101fe200078e0000 */
[----:B------:R-:W-:Y:S01]  /*0170*/  SHF.R.U32.HI R0, RZ, 0x1, R0 ;  /* 0x00000001ff007819 */ /* 0x000fe20000011600 */
[----:B------:R-:W-:Y:S03]  /*0180*/  BSSY.RECONVERGENT B0, `(.L_x_1) ;  /* 0x0000008000007945 */ /* 0x000fe60003800200 */
[----:B------:R-:W-:-:S13]  /*0190*/  ISETP.GE.U32.AND P0, PT, R7, R0, PT ;  /* 0x000000000700720c */ /* 0x000fda0003f06070 */
[----:B------:R-:W-:Y:S05]  /*01a0*/  @P0 BRA `(.L_x_2) ;  /* 0x0000000000140947 */ /* 0x000fea0003800000 */
[----:B------:R-:W-:Y:S01]  /*01b0*/  IMAD R3, R0, 0x4, R5 ;  /* 0x0000000400037824 */ /* 0x000fe200078e0205 */
[----:B------:R-:W-:Y:S05]  /*01c0*/  LDS R2, [R5] ;  /* 0x0000000005027984 */ /* 0x000fea0000000800 */
[----:B------:R-:W0:Y:S02]  /*01d0*/  LDS R3, [R3] ;  /* 0x0000000003037984 */ /* 0x000e240000000800 */
[----:B0-----:R-:W-:-:S13]  /*01e0*/  ISETP.GT.AND P0, PT, R2, R3, PT ;  /* 0x000000030200720c */ /* 0x001fda0003f04270 */
[----:B------:R0:W-:Y:S02]  /*01f0*/  @P0 STS [R5], R3 ;  /* 0x0000000305000388 */ /* 0x0001e40000000800 */
.L_x_2:
[----:B------:R-:W-:Y:S05]  /*0200*/  BSYNC.RECONVERGENT B0 ;  /* 0x0000000000007941 */ /* 0x000fea0003800200 */
.L_x_1:
[----:B------:R-:W-:Y:S01]  /*0210*/  BAR.SYNC.DEFER_BLOCKING 0x0 ;  /* 0x0000000000007b1d */ /* 0x000fe20000010000 */
[----:B------:R-:W-:-:S13]  /*0220*/  ISETP.GT.U32.AND P0, PT, R4, 0x3, PT ;  /* 0x000000030400780c */ /* 0x000fda0003f04070 */
[----:B------:R-:W-:Y:S05]  /*0230*/  @P0 BRA `(.L_x_3) ;  /* 0xfffffffc00c80947 */ /* 0x000fea000383ffff */
.L_x_0:
[----:B------:R-:W-:-:S13]  /*0240*/  ISETP.NE.AND P0, PT, R7, RZ, PT ;  /* 0x000000ff0700720c */ /* 0x000fda0003f05270 */
[----:B------:R-:W-:Y:S05]  /*0250*/  @P0 EXIT ;  /* 0x000000000000094d */ /* 0x000fea0003800000 */
[----:B------:R-:W1:Y:S01]  /*0260*/  S2UR UR5, SR_CgaCtaId ;  /* 0x00000000000579c3 */ /* 0x000e620000008800 */
[----:B------:R-:W-:-:S07]  /*0270*/  UMOV UR4, 0x400 ;  /* 0x0000040000047882 */ /* 0x000fce0000000000 */
[----:B0-----:R-:W0:Y:S01]  /*0280*/  LDC.64 R2, c[0x0][0x388] ;  /* 0x0000e200ff027b82 */ /* 0x001e220000000a00 */
[----:B-1----:R-:W-:Y:S01]  /*0290*/  ULEA UR4, UR5, UR4, 0x18 ;  /* 0x0000000405047291 */ /* 0x002fe2000f8ec0ff */
[----:B0-----:R-:W-:-:S08]  /*02a0*/  IMAD.WIDE.U32 R2, R6, 0x4, R2 ;  /* 0x0000000406027825 */ /* 0x001fd000078e0002 */
[----:B------:R-:W0:Y:S02]  /*02b0*/  LDS R0, [UR4] ;  /* 0x00000004ff007984 */ /* 0x000e240008000800 */
[----:B0-----:R-:W-:-:S05]  /*02c0*/  I2FP.F32.S32 R5, R0 ;  /* 0x0000000000057245 */ /* 0x001fca0000201400 */
[----:B------:R-:W-:Y:S01]  /*02d0*/  STG.E desc[UR6][R2.64], R5 ;  /* 0x0000000502007986 */ /* 0x000fe2000c101906 */
[----:B------:R-:W-:Y:S05]  /*02e0*/  EXIT ;  /* 0x000000000000794d */ /* 0x000fea0003800000 */
.L_x_4:
[----:B------:R-:W-:-:S00]  /*02f0*/  BRA `(.L_x_4) ;  /* 0xfffffffc00fc7947 */ /* 0x000fc0000383ffff */
[----:B------:R-:W-:-:S00]  /*0300*/  NOP ;  /* 0x0000000000007918 */ /* 0x000fc00000000000 */
[----:B------:R-:W-:-:S00]  /*0310*/  NOP ;  /* 0x0000000000007918 */ /* 0x000fc00000000000 */
[----:B------:R-:W-:-:S00]  /*0320*/  NOP ;  /* 0x0000000000007918 */ /* 0x000fc00000000000 */
[----:B------:R-:W-:-:S00]  /*0330*/  NOP ;  /* 0x0000000000007918 */ /* 0x000fc00000000000 */
[----:B------:R-:W-:-:S00]  /*0340*/  NOP ;  /* 0x0000000000007918 */ /* 0x000fc00000000000 */
[----:B------:R-:W-:-:S00]  /*0350*/  NOP ;  /* 0x0000000000007918 */ /* 0x000fc00000000000 */
[----:B------:R-:W-:-:S00]  /*0360*/  NOP ;  /* 0x0000000000007918 */ /* 0x000fc00000000000 */
[----:B------:R-:W-:-:S00]  /*0370*/  NOP ;  /* 0x0000000000007918 */ /* 0x000fc00000000000 */
.L_x_6:


//--------------------- .text._Z14add_arrays_gpuPfS_S_i --------------------------
	.section	.text._Z14add_arrays_gpuPfS_S_i,"ax",@progbits
	.align	128
        .global         _Z14add_arrays_gpuPfS_S_i
        .type           _Z14add_arrays_gpuPfS_S_i,@function
        .size           _Z14add_arrays_gpuPfS_S_i,(.L_x_7 - _Z14add_arrays_gpuPfS_S_i)
        .other          _Z14add_arrays_gpuPfS_S_i,@"STO_CUDA_ENTRY STV_DEFAULT"
_Z14add_arrays_gpuPfS_S_i:
.text._Z14add_arrays_gpuPfS_S_i:
[----:B------:R-:W-:Y:S01]  /*0000*/  LDC R1, c[0x0][0x37c] ;  /* 0x0000df00ff017b82 */ /* 0x000fe20000000800 */
[----:B------:R-:W0:Y:S07]  /*0010*/  S2R R0, SR_TID.X ;  /* 0x0000000000007919 */ /* 0x000e2e0000002100 */
[----:B------:R-:W0:Y:S01]  /*0020*/  S2UR UR4, SR_CTAID.X ;  /* 0x00000000000479c3 */ /* 0x000e220000002500 */
[----:B------:R-:W1:Y:S07]  /*0030*/  LDCU UR5, c[0x0][0x398] ;  /* 0x00007300ff0577ac */ /* 0x000e6e0008000800 */
[----:B------:R-:W0:Y:S02]  /*0040*/  LDC R9, c[0x0][0x360] ;  /* 0x0000d800ff097b82 */ /* 0x000e240000000800 */
[----:B0-----:R-:W-:-:S05]  /*0050*/  IMAD R9, R9, UR4, R0 ;  /* 0x0000000409097c24 */ /* 0x001fca000f8e0200 */
[----:B-1----:R-:W-:-:S13]  /*0060*/  ISETP.GE.AND P0, PT, R9, UR5, PT ;  /* 0x0000000509007c0c */ /* 0x002fda000bf06270 */
[----:B------:R-:W-:Y:S05]  /*0070*/  @P0 EXIT ;  /* 0x000000000000094d */ /* 0x000fea0003800000 */
[----:B------:R-:W0:Y:S01]  /*0080*/  LDC.64 R2, c[0x0][0x380] ;  /* 0x0000e000ff027b82 */ /* 0x000e220000000a00 */
[----:B------:R-:W1:Y:S07]  /*0090*/  LDCU.64 UR4, c[0x0][0x358] ;  /* 0x00006b00ff0477ac */ /* 0x000e6e0008000a00 */
[----:B------:R-:W2:Y:S08]  /*00a0*/  LDC.64 R4, c[0x0][0x388] ;  /* 0x0000e200ff047b82 */ /* 0x000eb00000000a00 */
[----:B------:R-:W3:Y:S01]  /*00b0*/  LDC.64 R6, c[0x0][0x390] ;  /* 0x0000e400ff067b82 */ /* 0x000ee20000000a00 */
[----:B0-----:R-:W-:-:S06]  /*00c0*/  IMAD.WIDE R2, R9, 0x4, R2 ;  /* 0x0000000409027825 */ /* 0x001fcc00078e0202 */
[----:B-1----:R-:W4:Y:S01]  /*00d0*/  LDG.E R2, desc[UR4][R2.64] ;  /* 0x0000000402027981 */ /* 0x002f22000c1e1900 */
[----:B--2---:R-:W-:-:S06]  /*00e0*/  IMAD.WIDE R4, R9, 0x4, R4 ;  /* 0x0000000409047825 */ /* 0x004fcc00078e0204 */
[----:B------:R-:W4:Y:S01]  /*00f0*/  LDG.E R5, desc[UR4][R4.64] ;  /* 0x0000000404057981 */ /* 0x000f22000c1e1900 */
[----:B---3--:R-:W-:-:S04]  /*0100*/  IMAD.WIDE R6, R9, 0x4, R6 ;  /* 0x0000000409067825 */ /* 0x008fc800078e0206 */
[----:B----4-:R-:W-:-:S05]  /*0110*/  FADD R9, R2, R5 ;  /* 0x0000000502097221 */ /* 0x010fca0000000000 */
[----:B------:R-:W-:Y:S01]  /*0120*/  STG.E desc[UR4][R6.64], R9 ;  /* 0x0000000906007986 */ /* 0x000fe2000c101904 */
[----:B------:R-:W-:Y:S05]  /*0130*/  EXIT ;  /* 0x000000000000794d */ /* 0x000fea0003800000 */
.L_x_5:
        /* <DEDUP_REMOVED lines=12> */
.L_x_7:


//--------------------- .nv.shared._Z9reduceMinPfS_i --------------------------
	.section	.nv.shared._Z9reduceMinPfS_i,"aw",@nobits
	.sectionflags	@""
	.align	16
	.zero		1024


//--------------------- .nv.shared.reserved.0     --------------------------
	.section	.nv.shared.reserved.0,"aw",@nobits
	.weak		__nv_reservedSMEM_offset_0_alias
	.size		__nv_reservedSMEM_offset_0_alias, 0, 64
	.other		__nv_reservedSMEM_offset_0_alias,@"STO_CUDA_RESERVED_SHARED STV_DEFAULT"
__nv_reservedSMEM_offset_0_alias:
	.zero		0
	.zero		64


//--------------------- .nv.shared._Z14add_arrays_gpuPfS_S_i --------------------------
	.section	.nv.shared._Z14add_arrays_gpuPfS_S_i,"aw",@nobits
	.sectionflags	@""
	.align	16
	.zero		1024


//--------------------- .nv.constant0._Z9reduceMinPfS_i --------------------------
	.section	.nv.constant0._Z9reduceMinPfS_i,"a",@progbits
	.sectionflags	@""
	.align	4
.nv.constant0._Z9reduceMinPfS_i:
	.zero		916


//--------------------- .nv.constant0._Z14add_arrays_gpuPfS_S_i --------------------------
	.section	.nv.constant0._Z14add_arrays_gpuPfS_S_i,"a",@progbits
	.sectionflags	@""
	.align	4
.nv.constant0._Z14add_arrays_gpuPfS_S_i:
	.zero		924


//--------------------- SYMBOLS --------------------------

	.type		.nv.reservedSmem.offset0,@object
	.size		.nv.reservedSmem.offset0,0x4
	.type		.nv.reservedSmem.cap,@object
	.size		.nv.reservedSmem.cap,0x4
